//
// Generated by NVIDIA NVVM Compiler
//
// Compiler Build ID: CL-36424714
// Cuda compilation tools, release 13.0, V13.0.88
// Based on NVVM 20.0.0
//

.version 9.0
.target sm_100
.address_size 64

	// .globl	_Z22matrix_multiply_kernelPKfS0_Pfiii

.visible .entry _Z22matrix_multiply_kernelPKfS0_Pfiii(
	.param .u64 .ptr .align 1 _Z22matrix_multiply_kernelPKfS0_Pfiii_param_0,
	.param .u64 .ptr .align 1 _Z22matrix_multiply_kernelPKfS0_Pfiii_param_1,
	.param .u64 .ptr .align 1 _Z22matrix_multiply_kernelPKfS0_Pfiii_param_2,
	.param .u32 _Z22matrix_multiply_kernelPKfS0_Pfiii_param_3,
	.param .u32 _Z22matrix_multiply_kernelPKfS0_Pfiii_param_4,
	.param .u32 _Z22matrix_multiply_kernelPKfS0_Pfiii_param_5
)
{
	.reg .pred 	%p<13>;
	.reg .b32 	%r<46>;
	.reg .b32 	%f<68>;
	.reg .b64 	%rd<40>;

	ld.param.u64 	%rd5, [_Z22matrix_multiply_kernelPKfS0_Pfiii_param_0];
	ld.param.u64 	%rd6, [_Z22matrix_multiply_kernelPKfS0_Pfiii_param_1];
	ld.param.u64 	%rd4, [_Z22matrix_multiply_kernelPKfS0_Pfiii_param_2];
	ld.param.u32 	%r22, [_Z22matrix_multiply_kernelPKfS0_Pfiii_param_3];
	ld.param.u32 	%r20, [_Z22matrix_multiply_kernelPKfS0_Pfiii_param_4];
	ld.param.u32 	%r23, [_Z22matrix_multiply_kernelPKfS0_Pfiii_param_5];
	cvta.to.global.u64 	%rd1, %rd6;
	cvta.to.global.u64 	%rd2, %rd5;
	mov.u32 	%r24, %ctaid.x;
	mov.u32 	%r25, %ntid.x;
	mov.u32 	%r26, %tid.x;
	mad.lo.s32 	%r1, %r24, %r25, %r26;
	mov.u32 	%r27, %ctaid.y;
	mov.u32 	%r28, %ntid.y;
	mov.u32 	%r29, %tid.y;
	mad.lo.s32 	%r30, %r27, %r28, %r29;
	setp.ge.s32 	%p1, %r1, %r22;
	setp.ge.s32 	%p2, %r30, %r23;
	or.pred  	%p3, %p1, %p2;
	@%p3 bra 	$L__BB0_14;
	setp.lt.s32 	%p4, %r20, 1;
	mov.f32 	%f67, 0f00000000;
	@%p4 bra 	$L__BB0_13;
	mul.lo.s32 	%r3, %r20, %r1;
	and.b32  	%r4, %r20, 7;
	setp.lt.u32 	%p5, %r20, 8;
	mov.f32 	%f67, 0f00000000;
	mov.b32 	%r44, 0;
	@%p5 bra 	$L__BB0_5;
	and.b32  	%r44, %r20, 2147483640;
	neg.s32 	%r42, %r44;
	shl.b32 	%r7, %r23, 3;
	add.s64 	%rd3, %rd2, 16;
	mov.f32 	%f67, 0f00000000;
	mul.wide.s32 	%rd11, %r23, 4;
	mov.u32 	%r40, %r3;
	mov.u32 	%r41, %r30;
$L__BB0_4:
	.pragma "nounroll";
	mul.wide.s32 	%rd7, %r40, 4;
	add.s64 	%rd8, %rd3, %rd7;
	ld.global.f32 	%f17, [%rd8+-16];
	mul.wide.s32 	%rd9, %r41, 4;
	add.s64 	%rd10, %rd1, %rd9;
	ld.global.f32 	%f18, [%rd10];
	fma.rn.f32 	%f19, %f17, %f18, %f67;
	ld.global.f32 	%f20, [%rd8+-12];
	add.s64 	%rd12, %rd10, %rd11;
	ld.global.f32 	%f21, [%rd12];
	fma.rn.f32 	%f22, %f20, %f21, %f19;
	ld.global.f32 	%f23, [%rd8+-8];
	add.s64 	%rd13, %rd12, %rd11;
	ld.global.f32 	%f24, [%rd13];
	fma.rn.f32 	%f25, %f23, %f24, %f22;
	ld.global.f32 	%f26, [%rd8+-4];
	add.s64 	%rd14, %rd13, %rd11;
	ld.global.f32 	%f27, [%rd14];
	fma.rn.f32 	%f28, %f26, %f27, %f25;
	ld.global.f32 	%f29, [%rd8];
	add.s64 	%rd15, %rd14, %rd11;
	ld.global.f32 	%f30, [%rd15];
	fma.rn.f32 	%f31, %f29, %f30, %f28;
	ld.global.f32 	%f32, [%rd8+4];
	add.s64 	%rd16, %rd15, %rd11;
	ld.global.f32 	%f33, [%rd16];
	fma.rn.f32 	%f34, %f32, %f33, %f31;
	ld.global.f32 	%f35, [%rd8+8];
	add.s64 	%rd17, %rd16, %rd11;
	ld.global.f32 	%f36, [%rd17];
	fma.rn.f32 	%f37, %f35, %f36, %f34;
	ld.global.f32 	%f38, [%rd8+12];
	add.s64 	%rd18, %rd17, %rd11;
	ld.global.f32 	%f39, [%rd18];
	fma.rn.f32 	%f67, %f38, %f39, %f37;
	add.s32 	%r42, %r42, 8;
	add.s32 	%r41, %r41, %r7;
	add.s32 	%r40, %r40, 8;
	setp.ne.s32 	%p6, %r42, 0;
	@%p6 bra 	$L__BB0_4;
$L__BB0_5:
	setp.eq.s32 	%p7, %r4, 0;
	@%p7 bra 	$L__BB0_13;
	and.b32  	%r15, %r20, 3;
	setp.lt.u32 	%p8, %r4, 4;
	@%p8 bra 	$L__BB0_8;
	add.s32 	%r32, %r44, %r3;
	mul.wide.s32 	%rd19, %r32, 4;
	add.s64 	%rd20, %rd2, %rd19;
	ld.global.f32 	%f41, [%rd20];
	mad.lo.s32 	%r33, %r44, %r23, %r30;
	mul.wide.s32 	%rd21, %r33, 4;
	add.s64 	%rd22, %rd1, %rd21;
	ld.global.f32 	%f42, [%rd22];
	fma.rn.f32 	%f43, %f41, %f42, %f67;
	ld.global.f32 	%f44, [%rd20+4];
	mul.wide.s32 	%rd23, %r23, 4;
	add.s64 	%rd24, %rd22, %rd23;
	ld.global.f32 	%f45, [%rd24];
	fma.rn.f32 	%f46, %f44, %f45, %f43;
	ld.global.f32 	%f47, [%rd20+8];
	add.s64 	%rd25, %rd24, %rd23;
	ld.global.f32 	%f48, [%rd25];
	fma.rn.f32 	%f49, %f47, %f48, %f46;
	ld.global.f32 	%f50, [%rd20+12];
	add.s64 	%rd26, %rd25, %rd23;
	ld.global.f32 	%f51, [%rd26];
	fma.rn.f32 	%f67, %f50, %f51, %f49;
	add.s32 	%r44, %r44, 4;
$L__BB0_8:
	setp.eq.s32 	%p9, %r15, 0;
	@%p9 bra 	$L__BB0_13;
	setp.eq.s32 	%p10, %r15, 1;
	@%p10 bra 	$L__BB0_11;
	add.s32 	%r34, %r44, %r3;
	mul.wide.s32 	%rd27, %r34, 4;
	add.s64 	%rd28, %rd2, %rd27;
	ld.global.f32 	%f53, [%rd28];
	mad.lo.s32 	%r35, %r44, %r23, %r30;
	mul.wide.s32 	%rd29, %r35, 4;
	add.s64 	%rd30, %rd1, %rd29;
	ld.global.f32 	%f54, [%rd30];
	fma.rn.f32 	%f55, %f53, %f54, %f67;
	ld.global.f32 	%f56, [%rd28+4];
	mul.wide.s32 	%rd31, %r23, 4;
	add.s64 	%rd32, %rd30, %rd31;
	ld.global.f32 	%f57, [%rd32];
	fma.rn.f32 	%f67, %f56, %f57, %f55;
	add.s32 	%r44, %r44, 2;
$L__BB0_11:
	and.b32  	%r36, %r20, 1;
	setp.eq.b32 	%p11, %r36, 1;
	not.pred 	%p12, %p11;
	@%p12 bra 	$L__BB0_13;
	add.s32 	%r37, %r44, %r3;
	mul.wide.s32 	%rd33, %r37, 4;
	add.s64 	%rd34, %rd2, %rd33;
	ld.global.f32 	%f58, [%rd34];
	mad.lo.s32 	%r38, %r44, %r23, %r30;
	mul.wide.s32 	%rd35, %r38, 4;
	add.s64 	%rd36, %rd1, %rd35;
	ld.global.f32 	%f59, [%rd36];
	fma.rn.f32 	%f67, %f58, %f59, %f67;
$L__BB0_13:
	mad.lo.s32 	%r39, %r23, %r1, %r30;
	cvta.to.global.u64 	%rd37, %rd4;
	mul.wide.s32 	%rd38, %r39, 4;
	add.s64 	%rd39, %rd37, %rd38;
	st.global.f32 	[%rd39], %f67;
$L__BB0_14:
	ret;

}


// ===== COMPILED SASS (sm_100) =====

	.target	sm_100

	.elftype	@"ET_EXEC"


//--------------------- .note.nv.tkinfo           --------------------------
	.section	.note.nv.tkinfo,"",@"SHT_NOTE"
	.sectionflags	@"SHF_NOTE_NV_TKINFO"
	.tkinfo
        /*0018*/ 	.word	0x00000002
        /*0030*/ 	.string	""
        /*0030*/ 	.string	"ptxas"
        /*0030*/ 	.string	"Cuda compilation tools, release 13.0, V13.0.88"
        /*0030*/ 	.string	"Build cuda_13.0.r13.0/compiler.36424714_0"
        /*0030*/ 	.string	"-arch sm_100 -m 64 "



//--------------------- .note.nv.cuinfo           --------------------------
	.section	.note.nv.cuinfo,"",@"SHT_NOTE"
	.sectionflags	@"SHF_NOTE_NV_CUINFO"
        /*0018*/ 	.short	0x0002
        /*001a*/ 	.short	0x0064
        /*001c*/ 	.short	0x0082
	.zero		2


//--------------------- .nv.info                  --------------------------
	.section	.nv.info,"",@"SHT_CUDA_INFO"
	.align	4


	//----- nvinfo : EIATTR_REGCOUNT
	.align		4
        /*0000*/ 	.byte	0x04, 0x2f
        /*0002*/ 	.short	(.L_1 - .L_0)
	.align		4
.L_0:
        /*0004*/ 	.word	index@(_Z22matrix_multiply_kernelPKfS0_Pfiii)
        /*0008*/ 	.word	0x00000020


	//----- nvinfo : EIATTR_FRAME_SIZE
	.align		4
.L_1:
        /*000c*/ 	.byte	0x04, 0x11
        /*000e*/ 	.short	(.L_3 - .L_2)
	.align		4
.L_2:
        /*0010*/ 	.word	index@(_Z22matrix_multiply_kernelPKfS0_Pfiii)
        /*0014*/ 	.word	0x00000000


	//----- nvinfo : EIATTR_MIN_STACK_SIZE
	.align		4
.L_3:
        /*0018*/ 	.byte	0x04, 0x12
        /*001a*/ 	.short	(.L_5 - .L_4)
	.align		4
.L_4:
        /*001c*/ 	.word	index@(_Z22matrix_multiply_kernelPKfS0_Pfiii)
        /*0020*/ 	.word	0x00000000
.L_5:


//--------------------- .nv.compat                --------------------------
	.section	.nv.compat,"",@"SHT_CUDA_COMPAT_INFO"
	.align	4
        /*0000*/ 	.byte	0x02, 0x09, 0x00, 0x00, 0x02, 0x02, 0x01, 0x00, 0x02, 0x05, 0x05, 0x00, 0x03, 0x07, 0x01, 0x01
        /*0010*/ 	.byte	0x02, 0x03, 0x00, 0x00, 0x02, 0x06, 0x01, 0x00, 0x04, 0x0b, 0x08, 0x00, 0x09, 0x00, 0x00, 0x00
        /*0020*/ 	.byte	0x00, 0x00, 0x00, 0x00


//--------------------- .nv.info._Z22matrix_multiply_kernelPKfS0_Pfiii --------------------------
	.section	.nv.info._Z22matrix_multiply_kernelPKfS0_Pfiii,"",@"SHT_CUDA_INFO"
	.sectionflags	@""
	.align	4


	//----- nvinfo : EIATTR_CUDA_API_VERSION
	.align		4
        /*0000*/ 	.byte	0x04, 0x37
        /*0002*/ 	.short	(.L_7 - .L_6)
.L_6:
        /*0004*/ 	.word	0x00000082


	//----- nvinfo : EIATTR_KPARAM_INFO
	.align		4
.L_7:
        /*0008*/ 	.byte	0x04, 0x17
        /*000a*/ 	.short	(.L_9 - .L_8)
.L_8:
        /*000c*/ 	.word	0x00000000
        /*0010*/ 	.short	0x0005
        /*0012*/ 	.short	0x0020
        /*0014*/ 	.byte	0x00, 0xf0, 0x11, 0x00


	//----- nvinfo : EIATTR_KPARAM_INFO
	.align		4
.L_9:
        /*0018*/ 	.byte	0x04, 0x17
        /*001a*/ 	.short	(.L_11 - .L_10)
.L_10:
        /*001c*/ 	.word	0x00000000
        /*0020*/ 	.short	0x0004
        /*0022*/ 	.short	0x001c
        /*0024*/ 	.byte	0x00, 0xf0, 0x11, 0x00


	//----- nvinfo : EIATTR_KPARAM_INFO
	.align		4
.L_11:
        /*0028*/ 	.byte	0x04, 0x17
        /*002a*/ 	.short	(.L_13 - .L_12)
.L_12:
        /*002c*/ 	.word	0x00000000
        /*0030*/ 	.short	0x0003
        /*0032*/ 	.short	0x0018
        /*0034*/ 	.byte	0x00, 0xf0, 0x11, 0x00


	//----- nvinfo : EIATTR_KPARAM_INFO
	.align		4
.L_13:
        /*0038*/ 	.byte	0x04, 0x17
        /*003a*/ 	.short	(.L_15 - .L_14)
.L_14:
        /*003c*/ 	.word	0x00000000
        /*0040*/ 	.short	0x0002
        /*0042*/ 	.short	0x0010
        /*0044*/ 	.byte	0x00, 0xf5, 0x21, 0x00


	//----- nvinfo : EIATTR_KPARAM_INFO
	.align		4
.L_15:
        /*0048*/ 	.byte	0x04, 0x17
        /*004a*/ 	.short	(.L_17 - .L_16)
.L_16:
        /*004c*/ 	.word	0x00000000
        /*0050*/ 	.short	0x0001
        /*0052*/ 	.short	0x0008
        /*0054*/ 	.byte	0x00, 0xf5, 0x21, 0x00


	//----- nvinfo : EIATTR_KPARAM_INFO
	.align		4
.L_17:
        /*0058*/ 	.byte	0x04, 0x17
        /*005a*/ 	.short	(.L_19 - .L_18)
.L_18:
        /*005c*/ 	.word	0x00000000
        /*0060*/ 	.short	0x0000
        /*0062*/ 	.short	0x0000
        /*0064*/ 	.byte	0x00, 0xf5, 0x21, 0x00


	//----- nvinfo : EIATTR_SPARSE_MMA_MASK
	.align		4
.L_19:
        /*0068*/ 	.byte	0x03, 0x50
        /*006a*/ 	.short	0x0000


	//----- nvinfo : EIATTR_MAXREG_COUNT
	.align		4
        /*006c*/ 	.byte	0x03, 0x1b
        /*006e*/ 	.short	0x00ff


	//----- nvinfo : EIATTR_MERCURY_ISA_VERSION
	.align		4
        /*0070*/ 	.byte	0x03, 0x5f
        /*0072*/ 	.short	0x0101


	//----- nvinfo : EIATTR_VRC_CTA_INIT_COUNT
	.align		4
        /*0074*/ 	.byte	0x02, 0x4a
	.zero		1
	.zero		1


	//----- nvinfo : EIATTR_EXIT_INSTR_OFFSETS
	.align		4
        /*0078*/ 	.byte	0x04, 0x1c
        /*007a*/ 	.short	(.L_21 - .L_20)


	//   ....[0]....
.L_20:
        /*007c*/ 	.word	0x000000d0


	//   ....[1]....
        /*0080*/ 	.word	0x00000850


	//----- nvinfo : EIATTR_CBANK_PARAM_SIZE
	.align		4
.L_21:
        /*0084*/ 	.byte	0x03, 0x19
        /*0086*/ 	.short	0x0024


	//----- nvinfo : EIATTR_PARAM_CBANK
	.align		4
        /*0088*/ 	.byte	0x04, 0x0a
        /*008a*/ 	.short	(.L_23 - .L_22)
	.align		4
.L_22:
        /*008c*/ 	.word	index@(.nv.constant0._Z22matrix_multiply_kernelPKfS0_Pfiii)
        /*0090*/ 	.short	0x0380
        /*0092*/ 	.short	0x0024


	//----- nvinfo : EIATTR_SW_WAR
	.align		4
.L_23:
        /*0094*/ 	.byte	0x04, 0x36
        /*0096*/ 	.short	(.L_25 - .L_24)
.L_24:
        /*0098*/ 	.word	0x00000008
.L_25:


//--------------------- .nv.callgraph             --------------------------
	.section	.nv.callgraph,"",@"SHT_CUDA_CALLGRAPH"
	.align	4
	.sectionentsize	8
	.align		4
        /*0000*/ 	.word	0x00000000
	.align		4
        /*0004*/ 	.word	0xffffffff
	.align		4
        /*0008*/ 	.word	0x00000000
	.align		4
        /*000c*/ 	.word	0xfffffffe
	.align		4
        /*0010*/ 	.word	0x00000000
	.align		4
        /*0014*/ 	.word	0xfffffffd
	.align		4
        /*0018*/ 	.word	0x00000000
	.align		4
        /*001c*/ 	.word	0xfffffffc


//--------------------- .text._Z22matrix_multiply_kernelPKfS0_Pfiii --------------------------
	.section	.text._Z22matrix_multiply_kernelPKfS0_Pfiii,"ax",@progbits
	.align	128
        .global         _Z22matrix_multiply_kernelPKfS0_Pfiii
        .type           _Z22matrix_multiply_kernelPKfS0_Pfiii,@function
        .size           _Z22matrix_multiply_kernelPKfS0_Pfiii,(.L_x_5 - _Z22matrix_multiply_kernelPKfS0_Pfiii)
        .other          _Z22matrix_multiply_kernelPKfS0_Pfiii,@"STO_CUDA_ENTRY STV_DEFAULT"
_Z22matrix_multiply_kernelPKfS0_Pfiii:
.text._Z22matrix_multiply_kernelPKfS0_Pfiii:
[----:B------:R-:W-:Y:S01]  /*0000*/  LDC R1, c[0x0][0x37c] ;  /* 0x0000df00ff017b82 */ /* 0x000fe20000000800 */
[----:B------:R-:W0:Y:S07]  /*0010*/  S2R R5, SR_TID.Y ;  /* 0x0000000000057919 */ /* 0x000e2e0000002200 */
[----:B------:R-:W1:Y:S01]  /*0020*/  LDC R14, c[0x0][0x360] ;  /* 0x0000d800ff0e7b82 */ /* 0x000e620000000800 */
[----:B------:R-:W2:Y:S01]  /*0030*/  LDCU UR6, c[0x0][0x398] ;  /* 0x00007300ff0677ac */ /* 0x000ea20008000800 */
[----:B------:R-:W1:Y:S06]  /*0040*/  S2R R3, SR_TID.X ;  /* 0x0000000000037919 */ /* 0x000e6c0000002100 */
[----:B------:R-:W0:Y:S08]  /*0050*/  S2UR UR5, SR_CTAID.Y ;  /* 0x00000000000579c3 */ /* 0x000e300000002600 */
[----:B------:R-:W0:Y:S08]  /*0060*/  LDC R0, c[0x0][0x364] ;  /* 0x0000d900ff007b82 */ /* 0x000e300000000800 */
[----:B------:R-:W1:Y:S08]  /*0070*/  S2UR UR4, SR_CTAID.X ;  /* 0x00000000000479c3 */ /* 0x000e700000002500 */
[----:B------:R-:W3:Y:S01]  /*0080*/  LDC R15, c[0x0][0x3a0] ;  /* 0x0000e800ff0f7b82 */ /* 0x000ee20000000800 */
[----:B0-----:R-:W-:-:S02]  /*0090*/  IMAD R0, R0, UR5, R5 ;  /* 0x0000000500007c24 */ /* 0x001fc4000f8e0205 */
[----:B-1----:R-:W-:-:S03]  /*00a0*/  IMAD R14, R14, UR4, R3 ;  /* 0x000000040e0e7c24 */ /* 0x002fc6000f8e0203 */
[----:B---3--:R-:W-:-:S04]  /*00b0*/  ISETP.GE.AND P0, PT, R0, R15, PT ;  /* 0x0000000f0000720c */ /* 0x008fc80003f06270 */
[----:B--2---:R-:W-:-:S13]  /*00c0*/  ISETP.GE.OR P0, PT, R14, UR6, P0 ;  /* 0x000000060e007c0c */ /* 0x004fda0008706670 */
[----:B------:R-:W-:Y:S05]  /*00d0*/  @P0 EXIT ;  /* 0x000000000000094d */ /* 0x000fea0003800000 */
[----:B------:R-:W0:Y:S01]  /*00e0*/  LDC R17, c[0x0][0x39c] ;  /* 0x0000e700ff117b82 */ /* 0x000e220000000800 */
[----:B------:R-:W1:Y:S01]  /*00f0*/  LDCU.64 UR6, c[0x0][0x358] ;  /* 0x00006b00ff0677ac */ /* 0x000e620008000a00 */
[----:B------:R-:W-:Y:S01]  /*0100*/  HFMA2 R26, -RZ, RZ, 0, 0 ;  /* 0x00000000ff1a7431 */ /* 0x000fe200000001ff */
[----:B0-----:R-:W-:-:S13]  /*0110*/  ISETP.GE.AND P0, PT, R17, 0x1, PT ;  /* 0x000000011100780c */ /* 0x001fda0003f06270 */
[----:B-1----:R-:W-:Y:S05]  /*0120*/  @!P0 BRA `(.L_x_0) ;  /* 0x0000000400b88947 */ /* 0x002fea0003800000 */
[C---:B------:R-:W-:Y:S01]  /*0130*/  ISETP.GE.U32.AND P1, PT, R17.reuse, 0x8, PT ;  /* 0x000000081100780c */ /* 0x040fe20003f26070 */
[----:B------:R-:W-:Y:S01]  /*0140*/  IMAD R18, R14, R17, RZ ;  /* 0x000000110e127224 */ /* 0x000fe200078e02ff */
[----:B------:R-:W-:Y:S02]  /*0150*/  LOP3.LUT R25, R17, 0x7, RZ, 0xc0, !PT ;  /* 0x0000000711197812 */ /* 0x000fe400078ec0ff */
[----:B------:R-:W-:Y:S02]  /*0160*/  MOV R26, RZ ;  /* 0x000000ff001a7202 */ /* 0x000fe40000000f00 */
[----:B------:R-:W-:Y:S02]  /*0170*/  ISETP.NE.AND P0, PT, R25, RZ, PT ;  /* 0x000000ff1900720c */ /* 0x000fe40003f05270 */
[----:B------:R-:W-:-:S05]  /*0180*/  MOV R19, RZ ;  /* 0x000000ff00137202 */ /* 0x000fca0000000f00 */
[----:B------:R-:W-:Y:S06]  /*0190*/  @!P1 BRA `(.L_x_1) ;  /* 0x0000000000c49947 */ /* 0x000fec0003800000 */
[----:B------:R-:W0:Y:S01]  /*01a0*/  LDCU.64 UR4, c[0x0][0x380] ;  /* 0x00007000ff0477ac */ /* 0x000e220008000a00 */
[----:B------:R-:W-:Y:S02]  /*01b0*/  LOP3.LUT R19, R17, 0x7ffffff8, RZ, 0xc0, !PT ;  /* 0x7ffffff811137812 */ /* 0x000fe400078ec0ff */
[----:B------:R-:W-:Y:S02]  /*01c0*/  MOV R26, RZ ;  /* 0x000000ff001a7202 */ /* 0x000fe40000000f00 */
[----:B------:R-:W-:Y:S02]  /*01d0*/  MOV R16, R18 ;  /* 0x0000001200107202 */ /* 0x000fe40000000f00 */
[----:B------:R-:W-:Y:S02]  /*01e0*/  MOV R22, R0 ;  /* 0x0000000000167202 */ /* 0x000fe40000000f00 */
[----:B------:R-:W-:Y:S01]  /*01f0*/  IADD3 R20, PT, PT, -R19, RZ, RZ ;  /* 0x000000ff13147210 */ /* 0x000fe20007ffe1ff */
[----:B0-----:R-:W-:-:S04]  /*0200*/  UIADD3 UR4, UP0, UPT, UR4, 0x10, URZ ;  /* 0x0000001004047890 */ /* 0x001fc8000ff1e0ff */
[----:B------:R-:W-:-:S12]  /*0210*/  UIADD3.X UR5, UPT, UPT, URZ, UR5, URZ, UP0, !UPT ;  /* 0x00000005ff057290 */ /* 0x000fd800087fe4ff */
.L_x_2:
[----:B------:R-:W0:Y:S01]  /*0220*/  LDC.64 R12, c[0x0][0x388] ;  /* 0x0000e200ff0c7b82 */ /* 0x000e220000000a00 */
[----:B------:R-:W-:Y:S02]  /*0230*/  MOV R2, UR4 ;  /* 0x0000000400027c02 */ /* 0x000fe40008000f00 */
[----:B------:R-:W-:-:S03]  /*0240*/  MOV R3, UR5 ;  /* 0x0000000500037c02 */ /* 0x000fc60008000f00 */
[----:B------:R-:W-:-:S05]  /*0250*/  IMAD.WIDE R2, R16, 0x4, R2 ;  /* 0x0000000410027825 */ /* 0x000fca00078e0202 */
[----:B------:R-:W2:Y:S04]  /*0260*/  LDG.E R21, desc[UR6][R2.64+-0x10] ;  /* 0xfffff00602157981 */ /* 0x000ea8000c1e1900 */
[----:B------:R-:W3:Y:S04]  /*0270*/  LDG.E R23, desc[UR6][R2.64+-0xc] ;  /* 0xfffff40602177981 */ /* 0x000ee8000c1e1900 */
[----:B------:R-:W4:Y:S01]  /*0280*/  LDG.E R29, desc[UR6][R2.64+-0x8] ;  /* 0xfffff806021d7981 */ /* 0x000f22000c1e1900 */
[----:B0-----:R-:W-:-:S05]  /*0290*/  IMAD.WIDE R12, R22, 0x4, R12 ;  /* 0x00000004160c7825 */ /* 0x001fca00078e020c */
[----:B------:R0:W2:Y:S01]  /*02a0*/  LDG.E R24, desc[UR6][R12.64] ;  /* 0x000000060c187981 */ /* 0x0000a2000c1e1900 */
[----:B------:R-:W-:-:S04]  /*02b0*/  IMAD.WIDE R10, R15, 0x4, R12 ;  /* 0x000000040f0a7825 */ /* 0x000fc800078e020c */
[C---:B------:R-:W-:Y:S02]  /*02c0*/  IMAD.WIDE R4, R15.reuse, 0x4, R10 ;  /* 0x000000040f047825 */ /* 0x040fe400078e020a */
[----:B------:R-:W3:Y:S02]  /*02d0*/  LDG.E R10, desc[UR6][R10.64] ;  /* 0x000000060a0a7981 */ /* 0x000ee4000c1e1900 */
[C---:B------:R-:W-:Y:S02]  /*02e0*/  IMAD.WIDE R6, R15.reuse, 0x4, R4 ;  /* 0x000000040f067825 */ /* 0x040fe400078e0204 */
[----:B------:R1:W4:Y:S02]  /*02f0*/  LDG.E R28, desc[UR6][R4.64] ;  /* 0x00000006041c7981 */ /* 0x000324000c1e1900 */
[C---:B------:R-:W-:Y:S02]  /*0300*/  IMAD.WIDE R8, R15.reuse, 0x4, R6 ;  /* 0x000000040f087825 */ /* 0x040fe400078e0206 */
[----:B------:R-:W5:Y:S02]  /*0310*/  LDG.E R6, desc[UR6][R6.64] ;  /* 0x0000000606067981 */ /* 0x000f64000c1e1900 */
[----:B0-----:R-:W-:-:S05]  /*0320*/  IMAD.WIDE R12, R15, 0x4, R8 ;  /* 0x000000040f0c7825 */ /* 0x001fca00078e0208 */
[----:B------:R-:W5:Y:S04]  /*0330*/  LDG.E R11, desc[UR6][R12.64] ;  /* 0x000000060c0b7981 */ /* 0x000f68000c1e1900 */
[----:B------:R-:W5:Y:S04]  /*0340*/  LDG.E R7, desc[UR6][R8.64] ;  /* 0x0000000608077981 */ /* 0x000f68000c1e1900 */
[----:B------:R-:W5:Y:S04]  /*0350*/  LDG.E R9, desc[UR6][R2.64+-0x4] ;  /* 0xfffffc0602097981 */ /* 0x000f68000c1e1900 */
[----:B------:R-:W5:Y:S01]  /*0360*/  LDG.E R8, desc[UR6][R2.64+0x8] ;  /* 0x0000080602087981 */ /* 0x000f62000c1e1900 */
[----:B--2---:R-:W-:Y:S01]  /*0370*/  FFMA R24, R21, R24, R26 ;  /* 0x0000001815187223 */ /* 0x004fe2000000001a */
[----:B------:R-:W-:-:S02]  /*0380*/  IMAD.WIDE R26, R15, 0x4, R12 ;  /* 0x000000040f1a7825 */ /* 0x000fc400078e020c */
[----:B------:R-:W2:Y:S04]  /*0390*/  LDG.E R21, desc[UR6][R2.64] ;  /* 0x0000000602157981 */ /* 0x000ea8000c1e1900 */
[----:B------:R-:W2:Y:S01]  /*03a0*/  LDG.E R12, desc[UR6][R2.64+0x4] ;  /* 0x00000406020c7981 */ /* 0x000ea2000c1e1900 */
[----:B-1----:R-:W-:-:S03]  /*03b0*/  IMAD.WIDE R4, R15, 0x4, R26 ;  /* 0x000000040f047825 */ /* 0x002fc600078e021a */
[----:B------:R-:W2:Y:S04]  /*03c0*/  LDG.E R13, desc[UR6][R2.64+0xc] ;  /* 0x00000c06020d7981 */ /* 0x000ea8000c1e1900 */
[----:B------:R-:W2:Y:S04]  /*03d0*/  LDG.E R4, desc[UR6][R4.64] ;  /* 0x0000000604047981 */ /* 0x000ea8000c1e1900 */
[----:B------:R-:W2:Y:S01]  /*03e0*/  LDG.E R3, desc[UR6][R26.64] ;  /* 0x000000061a037981 */ /* 0x000ea2000c1e1900 */
[----:B---3--:R-:W-:Y:S01]  /*03f0*/  FFMA R10, R23, R10, R24 ;  /* 0x0000000a170a7223 */ /* 0x008fe20000000018 */
[----:B------:R-:W-:-:S03]  /*0400*/  IADD3 R20, PT, PT, R20, 0x8, RZ ;  /* 0x0000000814147810 */ /* 0x000fc60007ffe0ff */
[----:B----4-:R-:W-:Y:S01]  /*0410*/  FFMA R10, R29, R28, R10 ;  /* 0x0000001c1d0a7223 */ /* 0x010fe2000000000a */
[----:B------:R-:W-:Y:S02]  /*0420*/  ISETP.NE.AND P1, PT, R20, RZ, PT ;  /* 0x000000ff1400720c */ /* 0x000fe40003f25270 */
[----:B------:R-:W-:Y:S01]  /*0430*/  LEA R22, R15, R22, 0x3 ;  /* 0x000000160f167211 */ /* 0x000fe200078e18ff */
[----:B-----5:R-:W-:Y:S01]  /*0440*/  FFMA R6, R9, R6, R10 ;  /* 0x0000000609067223 */ /* 0x020fe2000000000a */
[----:B------:R-:W-:-:S03]  /*0450*/  IADD3 R16, PT, PT, R16, 0x8, RZ ;  /* 0x0000000810107810 */ /* 0x000fc60007ffe0ff */
[----:B--2---:R-:W-:-:S04]  /*0460*/  FFMA R7, R21, R7, R6 ;  /* 0x0000000715077223 */ /* 0x004fc80000000006 */
[----:B------:R-:W-:-:S04]  /*0470*/  FFMA R7, R12, R11, R7 ;  /* 0x0000000b0c077223 */ /* 0x000fc80000000007 */
[----:B------:R-:W-:-:S04]  /*0480*/  FFMA R8, R8, R3, R7 ;  /* 0x0000000308087223 */ /* 0x000fc80000000007 */
[----:B------:R-:W-:Y:S01]  /*0490*/  FFMA R26, R13, R4, R8 ;  /* 0x000000040d1a7223 */ /* 0x000fe20000000008 */
[----:B------:R-:W-:Y:S06]  /*04a0*/  @P1 BRA `(.L_x_2) ;  /* 0xfffffffc005c1947 */ /* 0x000fec000383ffff */
.L_x_1:
[----:B------:R-:W-:Y:S05]  /*04b0*/  @!P0 BRA `(.L_x_0) ;  /* 0x0000000000d48947 */ /* 0x000fea0003800000 */
[----:B------:R-:W-:Y:S02]  /*04c0*/  ISETP.GE.U32.AND P0, PT, R25, 0x4, PT ;  /* 0x000000041900780c */ /* 0x000fe40003f06070 */
[----:B------:R-:W-:-:S04]  /*04d0*/  LOP3.LUT R12, R17, 0x3, RZ, 0xc0, !PT ;  /* 0x00000003110c7812 */ /* 0x000fc800078ec0ff */
[----:B------:R-:W-:-:S07]  /*04e0*/  ISETP.NE.AND P1, PT, R12, RZ, PT ;  /* 0x000000ff0c00720c */ /* 0x000fce0003f25270 */
[----:B------:R-:W-:Y:S06]  /*04f0*/  @!P0 BRA `(.L_x_3) ;  /* 0x0000000000588947 */ /* 0x000fec0003800000 */
[----:B------:R-:W0:Y:S01]  /*0500*/  LDC.64 R8, c[0x0][0x388] ;  /* 0x0000e200ff087b82 */ /* 0x000e220000000a00 */
[----:B------:R-:W-:Y:S01]  /*0510*/  IMAD R7, R19, R15, R0 ;  /* 0x0000000f13077224 */ /* 0x000fe200078e0200 */
[----:B------:R-:W-:-:S06]  /*0520*/  IADD3 R5, PT, PT, R18, R19, RZ ;  /* 0x0000001312057210 */ /* 0x000fcc0007ffe0ff */
[----:B------:R-:W1:Y:S01]  /*0530*/  LDC.64 R2, c[0x0][0x380] ;  /* 0x0000e000ff027b82 */ /* 0x000e620000000a00 */
[----:B0-----:R-:W-:-:S04]  /*0540*/  IMAD.WIDE R8, R7, 0x4, R8 ;  /* 0x0000000407087825 */ /* 0x001fc800078e0208 */
[----:B------:R-:W-:Y:S02]  /*0550*/  IMAD.WIDE R10, R15, 0x4, R8 ;  /* 0x000000040f0a7825 */ /* 0x000fe400078e0208 */
[----:B------:R-:W2:Y:S02]  /*0560*/  LDG.E R8, desc[UR6][R8.64] ;  /* 0x0000000608087981 */ /* 0x000ea4000c1e1900 */
[----:B-1----:R-:W-:-:S04]  /*0570*/  IMAD.WIDE R2, R5, 0x4, R2 ;  /* 0x0000000405027825 */ /* 0x002fc800078e0202 */
[C---:B------:R-:W-:Y:S01]  /*0580*/  IMAD.WIDE R4, R15.reuse, 0x4, R10 ;  /* 0x000000040f047825 */ /* 0x040fe200078e020a */
[----:B------:R-:W2:Y:S04]  /*0590*/  LDG.E R13, desc[UR6][R2.64] ;  /* 0x00000006020d7981 */ /* 0x000ea8000c1e1900 */
[----:B------:R-:W3:Y:S01]  /*05a0*/  LDG.E R10, desc[UR6][R10.64] ;  /* 0x000000060a0a7981 */ /* 0x000ee2000c1e1900 */
[----:B------:R-:W-:-:S03]  /*05b0*/  IMAD.WIDE R6, R15, 0x4, R4 ;  /* 0x000000040f067825 */ /* 0x000fc600078e0204 */
[----:B------:R-:W3:Y:S04]  /*05c0*/  LDG.E R16, desc[UR6][R2.64+0x4] ;  /* 0x0000040602107981 */ /* 0x000ee8000c1e1900 */
[----:B------:R-:W4:Y:S04]  /*05d0*/  LDG.E R21, desc[UR6][R4.64] ;  /* 0x0000000604157981 */ /* 0x000f28000c1e1900 */
[----:B------:R-:W4:Y:S04]  /*05e0*/  LDG.E R20, desc[UR6][R2.64+0x8] ;  /* 0x0000080602147981 */ /* 0x000f28000c1e1900 */
[----:B------:R-:W5:Y:S04]  /*05f0*/  LDG.E R22, desc[UR6][R2.64+0xc] ;  /* 0x00000c0602167981 */ /* 0x000f68000c1e1900 */
[----:B------:R-:W5:Y:S01]  /*0600*/  LDG.E R6, desc[UR6][R6.64] ;  /* 0x0000000606067981 */ /* 0x000f62000c1e1900 */
[----:B------:R-:W-:Y:S01]  /*0610*/  IADD3 R19, PT, PT, R19, 0x4, RZ ;  /* 0x0000000413137810 */ /* 0x000fe20007ffe0ff */
[----:B--2---:R-:W-:-:S04]  /*0620*/  FFMA R13, R13, R8, R26 ;  /* 0x000000080d0d7223 */ /* 0x004fc8000000001a */
[----:B---3--:R-:W-:-:S04]  /*0630*/  FFMA R13, R16, R10, R13 ;  /* 0x0000000a100d7223 */ /* 0x008fc8000000000d */
[----:B----4-:R-:W-:-:S04]  /*0640*/  FFMA R13, R20, R21, R13 ;  /* 0x00000015140d7223 */ /* 0x010fc8000000000d */
[----:B-----5:R-:W-:-:S07]  /*0650*/  FFMA R26, R22, R6, R13 ;  /* 0x00000006161a7223 */ /* 0x020fce000000000d */
.L_x_3:
[----:B------:R-:W-:Y:S05]  /*0660*/  @!P1 BRA `(.L_x_0) ;  /* 0x0000000000689947 */ /* 0x000fea0003800000 */
[----:B------:R-:W0:Y:S01]  /*0670*/  LDC.64 R8, c[0x0][0x388] ;  /* 0x0000e200ff087b82 */ /* 0x000e220000000a00 */
[----:B------:R-:W-:Y:S02]  /*0680*/  ISETP.NE.AND P0, PT, R12, 0x1, PT ;  /* 0x000000010c00780c */ /* 0x000fe40003f05270 */
[----:B------:R-:W-:-:S04]  /*0690*/  LOP3.LUT R17, R17, 0x1, RZ, 0xc0, !PT ;  /* 0x0000000111117812 */ /* 0x000fc800078ec0ff */
[----:B------:R-:W-:Y:S01]  /*06a0*/  ISETP.NE.U32.AND P1, PT, R17, 0x1, PT ;  /* 0x000000011100780c */ /* 0x000fe20003f25070 */
[----:B------:R-:W1:Y:S06]  /*06b0*/  LDC.64 R6, c[0x0][0x380] ;  /* 0x0000e000ff067b82 */ /* 0x000e6c0000000a00 */
[C---:B------:R-:W-:Y:S01]  /*06c0*/  @P0 IMAD R13, R19.reuse, R15, R0 ;  /* 0x0000000f130d0224 */ /* 0x040fe200078e0200 */
[----:B------:R-:W-:Y:S01]  /*06d0*/  @P0 IADD3 R11, PT, PT, R18, R19, RZ ;  /* 0x00000013120b0210 */ /* 0x000fe20007ffe0ff */
[----:B------:R-:W2:Y:S01]  /*06e0*/  LDC.64 R4, c[0x0][0x380] ;  /* 0x0000e000ff047b82 */ /* 0x000ea20000000a00 */
[----:B------:R-:W-:-:S07]  /*06f0*/  @P0 IADD3 R19, PT, PT, R19, 0x2, RZ ;  /* 0x0000000213130810 */ /* 0x000fce0007ffe0ff */
[----:B------:R-:W3:Y:S01]  /*0700*/  LDC.64 R2, c[0x0][0x388] ;  /* 0x0000e200ff027b82 */ /* 0x000ee20000000a00 */
[----:B0-----:R-:W-:Y:S01]  /*0710*/  @P0 IMAD.WIDE R8, R13, 0x4, R8 ;  /* 0x000000040d080825 */ /* 0x001fe200078e0208 */
[----:B------:R-:W-:-:S03]  /*0720*/  @!P1 IADD3 R13, PT, PT, R18, R19, RZ ;  /* 0x00000013120d9210 */ /* 0x000fc60007ffe0ff */
[----:B------:R-:W-:Y:S01]  /*0730*/  @!P1 IMAD R19, R19, R15, R0 ;  /* 0x0000000f13139224 */ /* 0x000fe200078e0200 */
[----:B------:R-:W4:Y:S01]  /*0740*/  @P0 LDG.E R12, desc[UR6][R8.64] ;  /* 0x00000006080c0981 */ /* 0x000f22000c1e1900 */
[----:B-1----:R-:W-:-:S04]  /*0750*/  @P0 IMAD.WIDE R6, R11, 0x4, R6 ;  /* 0x000000040b060825 */ /* 0x002fc800078e0206 */
[----:B------:R-:W-:Y:S01]  /*0760*/  @P0 IMAD.WIDE R10, R15, 0x4, R8 ;  /* 0x000000040f0a0825 */ /* 0x000fe200078e0208 */
[----:B------:R-:W4:Y:S03]  /*0770*/  @P0 LDG.E R17, desc[UR6][R6.64] ;  /* 0x0000000606110981 */ /* 0x000f26000c1e1900 */
[----:B--2---:R-:W-:Y:S01]  /*0780*/  @!P1 IMAD.WIDE R4, R13, 0x4, R4 ;  /* 0x000000040d049825 */ /* 0x004fe200078e0204 */
[----:B------:R-:W2:Y:S04]  /*0790*/  @P0 LDG.E R21, desc[UR6][R6.64+0x4] ;  /* 0x0000040606150981 */ /* 0x000ea8000c1e1900 */
[----:B------:R-:W2:Y:S01]  /*07a0*/  @P0 LDG.E R10, desc[UR6][R10.64] ;  /* 0x000000060a0a0981 */ /* 0x000ea2000c1e1900 */
[----:B---3--:R-:W-:-:S03]  /*07b0*/  @!P1 IMAD.WIDE R2, R19, 0x4, R2 ;  /* 0x0000000413029825 */ /* 0x008fc600078e0202 */
[----:B------:R-:W3:Y:S04]  /*07c0*/  @!P1 LDG.E R5, desc[UR6][R4.64] ;  /* 0x0000000604059981 */ /* 0x000ee8000c1e1900 */
[----:B------:R-:W3:Y:S01]  /*07d0*/  @!P1 LDG.E R2, desc[UR6][R2.64] ;  /* 0x0000000602029981 */ /* 0x000ee2000c1e1900 */
[----:B----4-:R-:W-:-:S04]  /*07e0*/  @P0 FFMA R12, R17, R12, R26 ;  /* 0x0000000c110c0223 */ /* 0x010fc8000000001a */
[----:B--2---:R-:W-:-:S04]  /*07f0*/  @P0 FFMA R26, R21, R10, R12 ;  /* 0x0000000a151a0223 */ /* 0x004fc8000000000c */
[----:B---3--:R-:W-:-:S07]  /*0800*/  @!P1 FFMA R26, R5, R2, R26 ;  /* 0x00000002051a9223 */ /* 0x008fce000000001a */
.L_x_0:
[----:B------:R-:W0:Y:S01]  /*0810*/  LDC.64 R2, c[0x0][0x390] ;  /* 0x0000e400ff027b82 */ /* 0x000e220000000a00 */
[----:B------:R-:W-:-:S04]  /*0820*/  IMAD R15, R14, R15, R0 ;  /* 0x0000000f0e0f7224 */ /* 0x000fc800078e0200 */
[----:B0-----:R-:W-:-:S05]  /*0830*/  IMAD.WIDE R2, R15, 0x4, R2 ;  /* 0x000000040f027825 */ /* 0x001fca00078e0202 */
[----:B------:R-:W-:Y:S01]  /*0840*/  STG.E desc[UR6][R2.64], R26 ;  /* 0x0000001a02007986 */ /* 0x000fe2000c101906 */
[----:B------:R-:W-:Y:S05]  /*0850*/  EXIT ;  /* 0x000000000000794d */ /* 0x000fea0003800000 */
.L_x_4:
[----:B------:R-:W-:-:S00]  /*0860*/  BRA `(.L_x_4) ;  /* 0xfffffffc00fc7947 */ /* 0x000fc0000383ffff */
[----:B------:R-:W-:-:S00]  /*0870*/  NOP ;  /* 0x0000000000007918 */ /* 0x000fc00000000000 */
        /* <DEDUP_REMOVED lines=8> */
.L_x_5:


//--------------------- .nv.shared.reserved.0     --------------------------
	.section	.nv.shared.reserved.0,"aw",@nobits
	.weak		__nv_reservedSMEM_offset_0_alias
	.size		__nv_reservedSMEM_offset_0_alias, 0, 64
	.other		__nv_reservedSMEM_offset_0_alias,@"STO_CUDA_RESERVED_SHARED STV_DEFAULT"
__nv_reservedSMEM_offset_0_alias:
	.zero		0
	.zero		64


//--------------------- .nv.constant0._Z22matrix_multiply_kernelPKfS0_Pfiii --------------------------
	.section	.nv.constant0._Z22matrix_multiply_kernelPKfS0_Pfiii,"a",@progbits
	.sectionflags	@""
	.align	4
.nv.constant0._Z22matrix_multiply_kernelPKfS0_Pfiii:
	.zero		932


//--------------------- SYMBOLS --------------------------

	.type		.nv.reservedSmem.offset0,@object
	.size		.nv.reservedSmem.offset0,0x4
